//
// Generated by NVIDIA NVVM Compiler
//
// Compiler Build ID: CL-36424714
// Cuda compilation tools, release 13.0, V13.0.88
// Based on NVVM 20.0.0
//

.version 9.0
.target sm_100
.address_size 64

	// .globl	_Z15factorize_chunkommmPjPmj
.const .align 4 .b8 dWheelGaps510510Packed[57600];

.visible .entry _Z15factorize_chunkommmPjPmj(
	.param .align 16 .b8 _Z15factorize_chunkommmPjPmj_param_0[16],
	.param .u64 _Z15factorize_chunkommmPjPmj_param_1,
	.param .u64 _Z15factorize_chunkommmPjPmj_param_2,
	.param .u64 _Z15factorize_chunkommmPjPmj_param_3,
	.param .u64 .ptr .align 1 _Z15factorize_chunkommmPjPmj_param_4,
	.param .u64 .ptr .align 1 _Z15factorize_chunkommmPjPmj_param_5,
	.param .u32 _Z15factorize_chunkommmPjPmj_param_6
)
{
	.reg .pred 	%p<30>;
	.reg .b16 	%rs<4>;
	.reg .b32 	%r<283>;
	.reg .b32 	%f<3>;
	.reg .b64 	%rd<49>;

	ld.param.v2.u64 	{%rd13, %rd14}, [_Z15factorize_chunkommmPjPmj_param_0];
	ld.param.u64 	%rd15, [_Z15factorize_chunkommmPjPmj_param_1];
	ld.param.u64 	%rd19, [_Z15factorize_chunkommmPjPmj_param_2];
	ld.param.u64 	%rd16, [_Z15factorize_chunkommmPjPmj_param_3];
	ld.param.u32 	%r63, [_Z15factorize_chunkommmPjPmj_param_6];
	mov.u32 	%r64, %ctaid.x;
	mov.u32 	%r65, %ntid.x;
	cvt.u64.u32 	%rd1, %r65;
	mul.wide.u32 	%rd20, %r64, %r65;
	mov.u32 	%r66, %tid.x;
	cvt.u64.u32 	%rd21, %r66;
	add.s64 	%rd22, %rd20, %rd21;
	add.s64 	%rd46, %rd22, %rd19;
	setp.ge.u64 	%p3, %rd46, %rd16;
	@%p3 bra 	$L__BB0_21;
	cvt.u32.u64 	%r1, %rd13;
	{ .reg .b32 tmp; mov.b64 {tmp, %r2}, %rd13; }
	cvt.u32.u64 	%r3, %rd14;
	{ .reg .b32 tmp; mov.b64 {tmp, %r4}, %rd14; }
	mov.u32 	%r67, %nctaid.x;
	cvt.u64.u32 	%rd23, %r67;
	mul.lo.s64 	%rd3, %rd23, %rd1;
$L__BB0_2:
	mul.hi.u64 	%rd48, %rd46, 510510;
	mul.lo.s64 	%rd24, %rd46, 510510;
	or.b64  	%rd47, %rd24, 1;
	mov.b32 	%r263, 0;
$L__BB0_3:
	setp.gt.u64 	%p4, %rd47, %rd15;
	selp.u32 	%r69, -1, 0, %p4;
	setp.eq.s64 	%p5, %rd48, 0;
	setp.ne.s64 	%p6, %rd48, 0;
	selp.u32 	%r70, -1, 0, %p6;
	selp.b32 	%r71, %r69, %r70, %p5;
	and.b32  	%r72, %r71, 1;
	setp.eq.b32 	%p7, %r72, 1;
	@%p7 bra 	$L__BB0_21;
	setp.lt.u64 	%p8, %rd47, 2;
	setp.eq.s64 	%p9, %rd48, 0;
	and.pred  	%p10, %p9, %p8;
	@%p10 bra 	$L__BB0_16;
	cvt.u32.u64 	%r113, %rd47;
	{ .reg .b32 tmp; mov.b64 {tmp, %r114}, %rd47; }
	setp.eq.s32 	%p11, %r114, 0;
	selp.b32 	%r115, %r113, %r114, %p11;
	selp.b32 	%r116, 0, %r113, %p11;
	selp.b32 	%r117, 96, 64, %p11;
	clz.b32 	%r6, %r115;
	add.s32 	%r7, %r6, %r117;
	shf.l.wrap.b32 	%r108, %r116, %r115, %r6;
	and.b32  	%r118, %r6, 31;
	shl.b32 	%r105, %r116, %r118;
	shl.b32 	%r269, %r1, %r118;
	shf.l.wrap.b32 	%r268, %r1, %r2, %r6;
	shf.l.wrap.b32 	%r267, %r2, %r3, %r6;
	shf.l.wrap.b32 	%r266, %r3, %r4, %r6;
	mov.b32 	%r264, 0;
	shf.l.wrap.b32 	%r265, %r4, %r264, %r6;
	neg.s32 	%r119, %r108;
	cvt.u64.u32 	%rd25, %r119;
	shl.b64 	%rd26, %rd25, 32;
	cvt.u64.u32 	%rd27, %r105;
	mov.b32 	%r120, 17185;
	mov.b32 	%r121, 63;
	prmt.b32 	%r122, %r108, %r121, %r120;
	mov.b32 	%f1, %r122;
	rcp.approx.f32 	%f2, %f1;
	mov.b32 	%r123, %f2;
	shl.b32 	%r124, %r123, 9;
	add.s32 	%r74, %r124, -512;
	mul.hi.u32 	%r125, %r74, %r105;
	cvt.u64.u32 	%rd28, %r125;
	mul.wide.u32 	%rd29, %r74, %r108;
	add.s64 	%rd30, %rd27, %rd28;
	add.s64 	%rd31, %rd30, %rd29;
	sub.s64 	%rd32, %rd26, %rd31;
	cvt.u32.u64 	%r90, %rd32;
	{ .reg .b32 tmp; mov.b64 {tmp, %r93}, %rd32; }
	setp.gt.s64 	%p12, %rd32, -1;
	selp.b32 	%r99, %r74, 0, %p12;
	shr.u64 	%rd33, %rd32, 63;
	cvt.u32.u64 	%r126, %rd33;
	xor.b32  	%r102, %r126, 1;
	mov.b32 	%r76, -2147483648;
	// begin inline asm
	mad.hi.cc.u32 %r73,%r74,%r90,%r76;
	// end inline asm
	// begin inline asm
	addc.u32 %r77,%r264,%r264;
	// end inline asm
	// begin inline asm
	mad.lo.cc.u32 %r80,%r74,%r93,%r73;
	// end inline asm
	// begin inline asm
	madc.hi.u32 %r84,%r74,%r93,%r77;
	// end inline asm
	// begin inline asm
	add.cc.u32 %r88,%r80,%r90;
	// end inline asm
	// begin inline asm
	addc.cc.u32 %r91,%r84,%r93;
	// end inline asm
	// begin inline asm
	addc.u32 %r94,%r264,%r264;
	// end inline asm
	// begin inline asm
	add.cc.u32 %r97,%r91,%r99;
	// end inline asm
	// begin inline asm
	addc.u32 %r100,%r94,%r102;
	// end inline asm
	setp.eq.s32 	%p13, %r100, 2;
	selp.b32 	%r127, -1, %r97, %p13;
	mul.hi.u32 	%r128, %r127, %r105;
	cvt.u64.u32 	%rd34, %r128;
	mul.wide.u32 	%rd35, %r127, %r108;
	add.s64 	%rd36, %rd35, %rd34;
	cvt.u32.u64 	%r104, %rd36;
	{ .reg .b32 tmp; mov.b64 {tmp, %r107}, %rd36; }
	// begin inline asm
	add.cc.u32 %r103,%r104,%r105;
	// end inline asm
	// begin inline asm
	addc.cc.u32 %r106,%r107,%r108;
	// end inline asm
	// begin inline asm
	addc.u32 %r109,%r264,%r264;
	// end inline asm
	setp.eq.s32 	%p14, %r109, 0;
	min.u32 	%r129, %r127, -2;
	add.s32 	%r130, %r129, 1;
	selp.b32 	%r15, %r130, %r127, %p14;
$L__BB0_6:
	.pragma "nounroll";
	// begin inline asm
	sub.cc.u32 %r131,%r267,%r105;
	// end inline asm
	// begin inline asm
	subc.cc.u32 %r134,%r266,%r108;
	// end inline asm
	mov.b32 	%r139, -2;
	// begin inline asm
	subc.u32 %r137,%r265,%r139;
	// end inline asm
	// begin inline asm
	mad.hi.u32 %r140,%r265,%r15,%r137;
	// end inline asm
	setp.lt.u32 	%p16, %r140, %r265;
	selp.b32 	%r274, -1, %r140, %p16;
	mov.b32 	%r171, 0;
	// begin inline asm
	mad.lo.cc.u32 %r144,%r274,%r105,%r171;
	// end inline asm
	// begin inline asm
	madc.hi.u32 %r148,%r274,%r105,%r171;
	// end inline asm
	// begin inline asm
	mad.lo.cc.u32 %r152,%r274,%r108,%r148;
	// end inline asm
	// begin inline asm
	madc.hi.u32 %r156,%r274,%r108,%r171;
	// end inline asm
	// begin inline asm
	sub.cc.u32 %r275,%r267,%r144;
	// end inline asm
	// begin inline asm
	subc.cc.u32 %r276,%r266,%r152;
	// end inline asm
	// begin inline asm
	subc.cc.u32 %r277,%r265,%r156;
	// end inline asm
	// begin inline asm
	addc.u32 %r169,%r171,%r171;
	// end inline asm
	setp.ne.s32 	%p17, %r169, 0;
	mov.pred 	%p29, 0;
	@%p17 bra 	$L__BB0_8;
	// begin inline asm
	add.cc.u32 %r275,%r275,%r105;
	// end inline asm
	// begin inline asm
	addc.cc.u32 %r276,%r276,%r108;
	// end inline asm
	mov.b32 	%r183, 0;
	// begin inline asm
	addc.cc.u32 %r277,%r277,%r183;
	// end inline asm
	// begin inline asm
	addc.u32 %r181,%r183,%r183;
	// end inline asm
	add.s32 	%r274, %r274, -1;
	setp.eq.s32 	%p29, %r181, 0;
$L__BB0_8:
	not.pred 	%p18, %p29;
	@%p18 bra 	$L__BB0_10;
	// begin inline asm
	add.cc.u32 %r275,%r275,%r105;
	// end inline asm
	// begin inline asm
	addc.cc.u32 %r276,%r276,%r108;
	// end inline asm
	mov.b32 	%r192, 0;
	// begin inline asm
	addc.u32 %r277,%r277,%r192;
	// end inline asm
	add.s32 	%r274, %r274, -1;
$L__BB0_10:
	mov.b32 	%r226, 0;
	// begin inline asm
	mad.lo.cc.u32 %r193,%r274,%r226,%r226;
	// end inline asm
	// begin inline asm
	madc.hi.u32 %r197,%r274,%r226,%r226;
	// end inline asm
	// begin inline asm
	mad.lo.cc.u32 %r201,%r274,%r226,%r197;
	// end inline asm
	// begin inline asm
	madc.hi.u32 %r205,%r274,%r226,%r226;
	// end inline asm
	// begin inline asm
	sub.cc.u32 %r278,%r269,%r193;
	// end inline asm
	// begin inline asm
	subc.cc.u32 %r267,%r268,%r201;
	// end inline asm
	// begin inline asm
	subc.cc.u32 %r266,%r275,%r205;
	// end inline asm
	// begin inline asm
	subc.cc.u32 %r265,%r276,%r226;
	// end inline asm
	// begin inline asm
	subc.cc.u32 %r221,%r277,%r226;
	// end inline asm
	// begin inline asm
	subc.u32 %r224,%r226,%r226;
	// end inline asm
	setp.ne.s32 	%p19, %r224, -1;
	@%p19 bra 	$L__BB0_12;
	mov.b32 	%r232, 0;
	// begin inline asm
	add.cc.u32 %r278,%r278,%r232;
	// end inline asm
	// begin inline asm
	addc.cc.u32 %r267,%r267,%r232;
	// end inline asm
	// begin inline asm
	addc.cc.u32 %r266,%r266,%r105;
	// end inline asm
	// begin inline asm
	addc.u32 %r265,%r265,%r108;
	// end inline asm
$L__BB0_12:
	add.s32 	%r264, %r264, 32;
	setp.le.u32 	%p20, %r264, %r7;
	mov.b32 	%r269, 0;
	mov.u32 	%r268, %r278;
	@%p20 bra 	$L__BB0_6;
	shf.r.wrap.b32 	%r240, %r278, %r267, %r6;
	shf.r.wrap.b32 	%r241, %r267, %r266, %r6;
	shf.r.wrap.b32 	%r242, %r266, %r265, %r6;
	mov.b32 	%r243, 0;
	shf.r.wrap.b32 	%r244, %r265, %r243, %r6;
	cvt.u16.u32 	%rs1, %r7;
	and.b16  	%rs2, %rs1, 32;
	setp.eq.s16 	%p21, %rs2, 0;
	selp.b32 	%r245, %r240, %r241, %p21;
	selp.b32 	%r246, %r241, %r242, %p21;
	selp.b32 	%r247, %r242, %r244, %p21;
	selp.b32 	%r248, %r244, 0, %p21;
	and.b16  	%rs3, %rs1, 64;
	setp.eq.s16 	%p22, %rs3, 0;
	selp.b32 	%r249, %r245, %r247, %p22;
	selp.b32 	%r250, %r246, %r248, %p22;
	selp.b32 	%r251, %r247, 0, %p22;
	selp.b32 	%r252, %r248, 0, %p22;
	setp.eq.s32 	%p23, %r7, 128;
	selp.b32 	%r253, -1, %r252, %p23;
	selp.b32 	%r254, -1, %r251, %p23;
	selp.b32 	%r255, -1, %r250, %p23;
	selp.b32 	%r256, -1, %r249, %p23;
	or.b32  	%r257, %r254, %r256;
	or.b32  	%r258, %r253, %r255;
	or.b32  	%r259, %r257, %r258;
	setp.ne.s32 	%p24, %r259, 0;
	@%p24 bra 	$L__BB0_16;
	ld.param.u64 	%rd44, [_Z15factorize_chunkommmPjPmj_param_4];
	cvta.to.global.u64 	%rd40, %rd44;
	atom.global.add.u32 	%r55, [%rd40], 1;
	setp.ge.u32 	%p28, %r55, %r63;
	@%p28 bra 	$L__BB0_21;
	ld.param.u64 	%rd45, [_Z15factorize_chunkommmPjPmj_param_5];
	cvta.to.global.u64 	%rd41, %rd45;
	mul.wide.u32 	%rd42, %r55, 8;
	add.s64 	%rd43, %rd41, %rd42;
	st.global.u64 	[%rd43], %rd47;
	bra.uni 	$L__BB0_21;
$L__BB0_16:
	mul.lo.s32 	%r56, %r263, 5;
	shr.u32 	%r260, %r56, 5;
	and.b32  	%r57, %r56, 31;
	mul.wide.u32 	%rd37, %r260, 4;
	mov.u64 	%rd38, dWheelGaps510510Packed;
	add.s64 	%rd9, %rd38, %rd37;
	ld.const.u32 	%r58, [%rd9];
	setp.gt.u32 	%p25, %r57, 27;
	@%p25 bra 	$L__BB0_18;
	shr.u32 	%r282, %r58, %r57;
	bra.uni 	$L__BB0_19;
$L__BB0_18:
	ld.const.u32 	%r261, [%rd9+4];
	shf.r.wrap.b32 	%r282, %r58, %r261, %r56;
$L__BB0_19:
	and.b32  	%r262, %r282, 31;
	cvt.u64.u32 	%rd39, %r262;
	add.cc.s64 	%rd47, %rd47, %rd39;
	addc.cc.s64 	%rd48, %rd48, 0;
	add.s32 	%r263, %r263, 1;
	setp.ne.s32 	%p26, %r263, 92160;
	@%p26 bra 	$L__BB0_3;
	add.s64 	%rd46, %rd46, %rd3;
	setp.lt.u64 	%p27, %rd46, %rd16;
	@%p27 bra 	$L__BB0_2;
$L__BB0_21:
	ret;

}


// ===== COMPILED SASS (sm_100) =====

	.target	sm_100

	.elftype	@"ET_EXEC"


//--------------------- .note.nv.tkinfo           --------------------------
	.section	.note.nv.tkinfo,"",@"SHT_NOTE"
	.sectionflags	@"SHF_NOTE_NV_TKINFO"
	.tkinfo
        /*0018*/ 	.word	0x00000002
        /*0030*/ 	.string	""
        /*0030*/ 	.string	"ptxas"
        /*0030*/ 	.string	"Cuda compilation tools, release 13.0, V13.0.88"
        /*0030*/ 	.string	"Build cuda_13.0.r13.0/compiler.36424714_0"
        /*0030*/ 	.string	"-arch sm_100 -m 64 "



//--------------------- .note.nv.cuinfo           --------------------------
	.section	.note.nv.cuinfo,"",@"SHT_NOTE"
	.sectionflags	@"SHF_NOTE_NV_CUINFO"
        /*0018*/ 	.short	0x0002
        /*001a*/ 	.short	0x0064
        /*001c*/ 	.short	0x0082
	.zero		2


//--------------------- .nv.info                  --------------------------
	.section	.nv.info,"",@"SHT_CUDA_INFO"
	.align	4


	//----- nvinfo : EIATTR_REGCOUNT
	.align		4
        /*0000*/ 	.byte	0x04, 0x2f
        /*0002*/ 	.short	(.L_2 - .L_1)
	.align		4
.L_1:
        /*0004*/ 	.word	index@(_Z15factorize_chunkommmPjPmj)
        /*0008*/ 	.word	0x00000020


	//----- nvinfo : EIATTR_FRAME_SIZE
	.align		4
.L_2:
        /*000c*/ 	.byte	0x04, 0x11
        /*000e*/ 	.short	(.L_4 - .L_3)
	.align		4
.L_3:
        /*0010*/ 	.word	index@(_Z15factorize_chunkommmPjPmj)
        /*0014*/ 	.word	0x00000000


	//----- nvinfo : EIATTR_MIN_STACK_SIZE
	.align		4
.L_4:
        /*0018*/ 	.byte	0x04, 0x12
        /*001a*/ 	.short	(.L_6 - .L_5)
	.align		4
.L_5:
        /*001c*/ 	.word	index@(_Z15factorize_chunkommmPjPmj)
        /*0020*/ 	.word	0x00000000
.L_6:


//--------------------- .nv.compat                --------------------------
	.section	.nv.compat,"",@"SHT_CUDA_COMPAT_INFO"
	.align	4
        /*0000*/ 	.byte	0x02, 0x09, 0x00, 0x00, 0x02, 0x02, 0x01, 0x00, 0x02, 0x05, 0x05, 0x00, 0x03, 0x07, 0x01, 0x01
        /*0010*/ 	.byte	0x02, 0x03, 0x00, 0x00, 0x02, 0x06, 0x01, 0x00, 0x04, 0x0b, 0x08, 0x00, 0x01, 0x00, 0x00, 0x00
        /*0020*/ 	.byte	0x00, 0x00, 0x00, 0x00


//--------------------- .nv.info._Z15factorize_chunkommmPjPmj --------------------------
	.section	.nv.info._Z15factorize_chunkommmPjPmj,"",@"SHT_CUDA_INFO"
	.sectionflags	@""
	.align	4


	//----- nvinfo : EIATTR_CUDA_API_VERSION
	.align		4
        /*0000*/ 	.byte	0x04, 0x37
        /*0002*/ 	.short	(.L_8 - .L_7)
.L_7:
        /*0004*/ 	.word	0x00000082


	//----- nvinfo : EIATTR_KPARAM_INFO
	.align		4
.L_8:
        /*0008*/ 	.byte	0x04, 0x17
        /*000a*/ 	.short	(.L_10 - .L_9)
.L_9:
        /*000c*/ 	.word	0x00000000
        /*0010*/ 	.short	0x0006
        /*0012*/ 	.short	0x0038
        /*0014*/ 	.byte	0x00, 0xf0, 0x11, 0x00


	//----- nvinfo : EIATTR_KPARAM_INFO
	.align		4
.L_10:
        /*0018*/ 	.byte	0x04, 0x17
        /*001a*/ 	.short	(.L_12 - .L_11)
.L_11:
        /*001c*/ 	.word	0x00000000
        /*0020*/ 	.short	0x0005
        /*0022*/ 	.short	0x0030
        /*0024*/ 	.byte	0x00, 0xf5, 0x21, 0x00


	//----- nvinfo : EIATTR_KPARAM_INFO
	.align		4
.L_12:
        /*0028*/ 	.byte	0x04, 0x17
        /*002a*/ 	.short	(.L_14 - .L_13)
.L_13:
        /*002c*/ 	.word	0x00000000
        /*0030*/ 	.short	0x0004
        /*0032*/ 	.short	0x0028
        /*0034*/ 	.byte	0x00, 0xf5, 0x21, 0x00


	//----- nvinfo : EIATTR_KPARAM_INFO
	.align		4
.L_14:
        /*0038*/ 	.byte	0x04, 0x17
        /*003a*/ 	.short	(.L_16 - .L_15)
.L_15:
        /*003c*/ 	.word	0x00000000
        /*0040*/ 	.short	0x0003
        /*0042*/ 	.short	0x0020
        /*0044*/ 	.byte	0x00, 0xf0, 0x21, 0x00


	//----- nvinfo : EIATTR_KPARAM_INFO
	.align		4
.L_16:
        /*0048*/ 	.byte	0x04, 0x17
        /*004a*/ 	.short	(.L_18 - .L_17)
.L_17:
        /*004c*/ 	.word	0x00000000
        /*0050*/ 	.short	0x0002
        /*0052*/ 	.short	0x0018
        /*0054*/ 	.byte	0x00, 0xf0, 0x21, 0x00


	//----- nvinfo : EIATTR_KPARAM_INFO
	.align		4
.L_18:
        /*0058*/ 	.byte	0x04, 0x17
        /*005a*/ 	.short	(.L_20 - .L_19)
.L_19:
        /*005c*/ 	.word	0x00000000
        /*0060*/ 	.short	0x0001
        /*0062*/ 	.short	0x0010
        /*0064*/ 	.byte	0x00, 0xf0, 0x21, 0x00


	//----- nvinfo : EIATTR_KPARAM_INFO
	.align		4
.L_20:
        /*0068*/ 	.byte	0x04, 0x17
        /*006a*/ 	.short	(.L_22 - .L_21)
.L_21:
        /*006c*/ 	.word	0x00000000
        /*0070*/ 	.short	0x0000
        /*0072*/ 	.short	0x0000
        /*0074*/ 	.byte	0x00, 0xf0, 0x41, 0x00


	//----- nvinfo : EIATTR_SPARSE_MMA_MASK
	.align		4
.L_22:
        /*0078*/ 	.byte	0x03, 0x50
        /*007a*/ 	.short	0x0000


	//----- nvinfo : EIATTR_MAXREG_COUNT
	.align		4
        /*007c*/ 	.byte	0x03, 0x1b
        /*007e*/ 	.short	0x00ff


	//----- nvinfo : EIATTR_MERCURY_ISA_VERSION
	.align		4
        /*0080*/ 	.byte	0x03, 0x5f
        /*0082*/ 	.short	0x0101


	//----- nvinfo : EIATTR_INT_WARP_WIDE_INSTR_OFFSETS
	.align		4
        /*0084*/ 	.byte	0x04, 0x31
        /*0086*/ 	.short	(.L_24 - .L_23)


	//   ....[0]....
.L_23:
        /*0088*/ 	.word	0x00000c30


	//   ....[1]....
        /*008c*/ 	.word	0x00000cd0


	//----- nvinfo : EIATTR_VRC_CTA_INIT_COUNT
	.align		4
.L_24:
        /*0090*/ 	.byte	0x02, 0x4a
	.zero		1
	.zero		1


	//----- nvinfo : EIATTR_EXIT_INSTR_OFFSETS
	.align		4
        /*0094*/ 	.byte	0x04, 0x1c
        /*0096*/ 	.short	(.L_26 - .L_25)


	//   ....[0]....
.L_25:
        /*0098*/ 	.word	0x000000c0


	//   ....[1]....
        /*009c*/ 	.word	0x00000270


	//   ....[2]....
        /*00a0*/ 	.word	0x00000c10


	//   ....[3]....
        /*00a4*/ 	.word	0x00000d00


	//   ....[4]....
        /*00a8*/ 	.word	0x00000d40


	//----- nvinfo : EIATTR_CRS_STACK_SIZE
	.align		4
.L_26:
        /*00ac*/ 	.byte	0x04, 0x1e
        /*00ae*/ 	.short	(.L_28 - .L_27)
.L_27:
        /*00b0*/ 	.word	0x00000000


	//----- nvinfo : EIATTR_CBANK_PARAM_SIZE
	.align		4
.L_28:
        /*00b4*/ 	.byte	0x03, 0x19
        /*00b6*/ 	.short	0x003c


	//----- nvinfo : EIATTR_PARAM_CBANK
	.align		4
        /*00b8*/ 	.byte	0x04, 0x0a
        /*00ba*/ 	.short	(.L_30 - .L_29)
	.align		4
.L_29:
        /*00bc*/ 	.word	index@(.nv.constant0._Z15factorize_chunkommmPjPmj)
        /*00c0*/ 	.short	0x0380
        /*00c2*/ 	.short	0x003c


	//----- nvinfo : EIATTR_SW_WAR
	.align		4
.L_30:
        /*00c4*/ 	.byte	0x04, 0x36
        /*00c6*/ 	.short	(.L_32 - .L_31)
.L_31:
        /*00c8*/ 	.word	0x00000008
.L_32:


//--------------------- .nv.callgraph             --------------------------
	.section	.nv.callgraph,"",@"SHT_CUDA_CALLGRAPH"
	.align	4
	.sectionentsize	8
	.align		4
        /*0000*/ 	.word	0x00000000
	.align		4
        /*0004*/ 	.word	0xffffffff
	.align		4
        /*0008*/ 	.word	0x00000000
	.align		4
        /*000c*/ 	.word	0xfffffffe
	.align		4
        /*0010*/ 	.word	0x00000000
	.align		4
        /*0014*/ 	.word	0xfffffffd
	.align		4
        /*0018*/ 	.word	0x00000000
	.align		4
        /*001c*/ 	.word	0xfffffffc


//--------------------- .nv.constant3             --------------------------
	.section	.nv.constant3,"a",@progbits
	.align	4
.nv.constant3:
	.type		dWheelGaps510510Packed,@object
	.size		dWheelGaps510510Packed,(.L_0 - dWheelGaps510510Packed)
dWheelGaps510510Packed:
	.zero		57600
.L_0:


//--------------------- .text._Z15factorize_chunkommmPjPmj --------------------------
	.section	.text._Z15factorize_chunkommmPjPmj,"ax",@progbits
	.align	128
        .global         _Z15factorize_chunkommmPjPmj
        .type           _Z15factorize_chunkommmPjPmj,@function
        .size           _Z15factorize_chunkommmPjPmj,(.L_x_9 - _Z15factorize_chunkommmPjPmj)
        .other          _Z15factorize_chunkommmPjPmj,@"STO_CUDA_ENTRY STV_DEFAULT"
_Z15factorize_chunkommmPjPmj:
.text._Z15factorize_chunkommmPjPmj:
[----:B------:R-:W-:Y:S01]  /*0000*/  LDC R1, c[0x0][0x37c] ;  /* 0x0000df00ff017b82 */ /* 0x000fe20000000800 */
[----:B------:R-:W0:Y:S07]  /*0010*/  S2R R2, SR_TID.X ;  /* 0x0000000000027919 */ /* 0x000e2e0000002100 */
[----:B------:R-:W0:Y:S01]  /*0020*/  S2UR UR4, SR_CTAID.X ;  /* 0x00000000000479c3 */ /* 0x000e220000002500 */
[----:B------:R-:W1:Y:S01]  /*0030*/  LDCU.64 UR6, c[0x0][0x398] ;  /* 0x00007300ff0677ac */ /* 0x000e620008000a00 */
[----:B------:R-:W-:Y:S01]  /*0040*/  IMAD.MOV.U32 R3, RZ, RZ, RZ ;  /* 0x000000ffff037224 */ /* 0x000fe200078e00ff */
[----:B------:R-:W2:Y:S05]  /*0050*/  LDCU.64 UR8, c[0x0][0x3a0] ;  /* 0x00007400ff0877ac */ /* 0x000eaa0008000a00 */
[----:B------:R-:W0:Y:S02]  /*0060*/  LDC R13, c[0x0][0x360] ;  /* 0x0000d800ff0d7b82 */ /* 0x000e240000000800 */
[----:B0-----:R-:W-:-:S03]  /*0070*/  IMAD.WIDE.U32 R2, R13, UR4, R2 ;  /* 0x000000040d027c25 */ /* 0x001fc6000f8e0002 */
[----:B-1----:R-:W-:-:S04]  /*0080*/  IADD3 R21, P0, PT, R2, UR6, RZ ;  /* 0x0000000602157c10 */ /* 0x002fc8000ff1e0ff */
[----:B------:R-:W-:Y:S02]  /*0090*/  IADD3.X R11, PT, PT, R3, UR7, RZ, P0, !PT ;  /* 0x00000007030b7c10 */ /* 0x000fe400087fe4ff */
[----:B--2---:R-:W-:-:S04]  /*00a0*/  ISETP.GE.U32.AND P0, PT, R21, UR8, PT ;  /* 0x0000000815007c0c */ /* 0x004fc8000bf06070 */
[----:B------:R-:W-:-:S13]  /*00b0*/  ISETP.GE.U32.AND.EX P0, PT, R11, UR9, PT, P0 ;  /* 0x000000090b007c0c */ /* 0x000fda000bf06100 */
[----:B------:R-:W-:Y:S05]  /*00c0*/  @P0 EXIT ;  /* 0x000000000000094d */ /* 0x000fea0003800000 */
[----:B------:R-:W0:Y:S01]  /*00d0*/  LDCU UR4, c[0x0][0x370] ;  /* 0x00006e00ff0477ac */ /* 0x000e220008000800 */
[----:B------:R-:W1:Y:S01]  /*00e0*/  LDCU.64 UR6, c[0x0][0x358] ;  /* 0x00006b00ff0677ac */ /* 0x000e620008000a00 */
[----:B0-----:R-:W-:Y:S01]  /*00f0*/  IMAD.WIDE.U32 R12, R13, UR4, RZ ;  /* 0x000000040d0c7c25 */ /* 0x001fe2000f8e00ff */
[----:B------:R-:W-:-:S03]  /*0100*/  UMOV UR4, URZ ;  /* 0x000000ff00047c82 */ /* 0x000fc60008000000 */
[----:B-1----:R-:W-:-:S07]  /*0110*/  VIADD R10, R13, UR4 ;  /* 0x000000040d0a7c36 */ /* 0x002fce0008000000 */
.L_x_7:
[----:B------:R-:W-:Y:S01]  /*0120*/  IMAD.WIDE.U32 R2, R11, 0x7ca2e, RZ ;  /* 0x0007ca2e0b027825 */ /* 0x000fe200078e00ff */
[----:B------:R-:W-:Y:S03]  /*0130*/  BSSY.RECONVERGENT B0, `(.L_x_0) ;  /* 0x00000a7000007945 */ /* 0x000fe60003800200 */
[----:B------:R-:W-:-:S04]  /*0140*/  IMAD.WIDE.U32 R8, R21, 0x7ca2e, RZ ;  /* 0x0007ca2e15087825 */ /* 0x000fc800078e00ff */
[----:B------:R-:W-:Y:S01]  /*0150*/  IMAD.WIDE.U32 R2, P0, RZ, R21, R2 ;  /* 0x00000015ff027225 */ /* 0x000fe20007800002 */
[----:B------:R-:W-:-:S03]  /*0160*/  LOP3.LUT R8, R8, 0x1, RZ, 0xfc, !PT ;  /* 0x0000000108087812 */ /* 0x000fc600078efcff */
[----:B------:R-:W-:Y:S01]  /*0170*/  IMAD.X R7, RZ, RZ, RZ, P0 ;  /* 0x000000ffff077224 */ /* 0x000fe200000e06ff */
[----:B------:R-:W-:Y:S01]  /*0180*/  IADD3 R9, P0, PT, R9, R2, RZ ;  /* 0x0000000209097210 */ /* 0x000fe20007f1e0ff */
[----:B------:R-:W-:Y:S02]  /*0190*/  IMAD.MOV.U32 R6, RZ, RZ, R3 ;  /* 0x000000ffff067224 */ /* 0x000fe400078e0003 */
[----:B------:R-:W-:Y:S02]  /*01a0*/  IMAD.MOV.U32 R5, RZ, RZ, RZ ;  /* 0x000000ffff057224 */ /* 0x000fe400078e00ff */
[----:B------:R-:W-:-:S08]  /*01b0*/  IMAD.WIDE.U32.X R6, RZ, R11, R6, P0 ;  /* 0x0000000bff067225 */ /* 0x000fd000000e0406 */
.L_x_6:
[----:B------:R-:W0:Y:S01]  /*01c0*/  LDCU.64 UR4, c[0x0][0x390] ;  /* 0x00007200ff0477ac */ /* 0x000e220008000a00 */
[C---:B------:R-:W-:Y:S02]  /*01d0*/  ISETP.NE.U32.AND P0, PT, R6.reuse, RZ, PT ;  /* 0x000000ff0600720c */ /* 0x040fe40003f05070 */
[----:B------:R-:W-:Y:S02]  /*01e0*/  ISETP.NE.U32.AND P2, PT, R6, RZ, PT ;  /* 0x000000ff0600720c */ /* 0x000fe40003f45070 */
[C---:B------:R-:W-:Y:S02]  /*01f0*/  ISETP.NE.AND.EX P0, PT, R7.reuse, RZ, PT, P0 ;  /* 0x000000ff0700720c */ /* 0x040fe40003f05300 */
[----:B------:R-:W-:Y:S02]  /*0200*/  ISETP.NE.AND.EX P2, PT, R7, RZ, PT, P2 ;  /* 0x000000ff0700720c */ /* 0x000fe40003f45320 */
[----:B0-----:R-:W-:-:S04]  /*0210*/  ISETP.GT.U32.AND P1, PT, R8, UR4, PT ;  /* 0x0000000408007c0c */ /* 0x001fc8000bf24070 */
[----:B------:R-:W-:-:S04]  /*0220*/  ISETP.GT.U32.AND.EX P1, PT, R9, UR5, PT, P1 ;  /* 0x0000000509007c0c */ /* 0x000fc8000bf24110 */
[----:B------:R-:W-:Y:S02]  /*0230*/  SEL R0, RZ, 0xffffffff, !P1 ;  /* 0xffffffffff007807 */ /* 0x000fe40004800000 */
[----:B------:R-:W-:-:S04]  /*0240*/  @P0 SEL R0, RZ, 0xffffffff, !P2 ;  /* 0xffffffffff000807 */ /* 0x000fc80005000000 */
[----:B------:R-:W-:-:S04]  /*0250*/  LOP3.LUT R0, R0, 0x1, RZ, 0xc0, !PT ;  /* 0x0000000100007812 */ /* 0x000fc800078ec0ff */
[----:B------:R-:W-:-:S13]  /*0260*/  ISETP.NE.U32.AND P0, PT, R0, 0x1, PT ;  /* 0x000000010000780c */ /* 0x000fda0003f05070 */
[----:B------:R-:W-:Y:S05]  /*0270*/  @!P0 EXIT ;  /* 0x000000000000894d */ /* 0x000fea0003800000 */
[----:B------:R-:W-:Y:S01]  /*0280*/  ISETP.GE.U32.AND P0, PT, R8, 0x2, PT ;  /* 0x000000020800780c */ /* 0x000fe20003f06070 */
[----:B------:R-:W-:Y:S01]  /*0290*/  BSSY.RECONVERGENT B1, `(.L_x_1) ;  /* 0x000007f000017945 */ /* 0x000fe20003800200 */
[----:B------:R-:W-:Y:S02]  /*02a0*/  ISETP.EQ.U32.AND P1, PT, R6, RZ, PT ;  /* 0x000000ff0600720c */ /* 0x000fe40003f22070 */
[----:B------:R-:W-:Y:S02]  /*02b0*/  ISETP.GE.U32.AND.EX P0, PT, R9, RZ, PT, P0 ;  /* 0x000000ff0900720c */ /* 0x000fe40003f06100 */
[----:B------:R-:W-:-:S13]  /*02c0*/  ISETP.EQ.AND.EX P1, PT, R7, RZ, PT, P1 ;  /* 0x000000ff0700720c */ /* 0x000fda0003f22310 */
[----:B------:R-:W-:Y:S05]  /*02d0*/  @!P0 BRA P1, `(.L_x_2) ;  /* 0x0000000400e88947 */ /* 0x000fea0000800000 */
[----:B------:R-:W-:Y:S01]  /*02e0*/  ISETP.NE.AND P2, PT, R9, RZ, PT ;  /* 0x000000ff0900720c */ /* 0x000fe20003f45270 */
[----:B------:R-:W-:Y:S01]  /*02f0*/  UMOV UR4, 0x4321 ;  /* 0x0000432100047882 */ /* 0x000fe20000000000 */
[----:B------:R-:W-:Y:S01]  /*0300*/  IMAD.MOV.U32 R2, RZ, RZ, 0x4b800000 ;  /* 0x4b800000ff027424 */ /* 0x000fe200078e00ff */
[----:B------:R-:W-:Y:S01]  /*0310*/  BSSY.RECONVERGENT B2, `(.L_x_3) ;  /* 0x0000061000027945 */ /* 0x000fe20003800200 */
[C---:B------:R-:W-:Y:S01]  /*0320*/  SEL R15, R8.reuse, R9, !P2 ;  /* 0x00000009080f7207 */ /* 0x040fe20005000000 */
[----:B------:R-:W-:Y:S01]  /*0330*/  IMAD.U32 R0, RZ, RZ, UR4 ;  /* 0x00000004ff007e24 */ /* 0x000fe2000f8e00ff */
[----:B------:R-:W-:Y:S01]  /*0340*/  SEL R14, R8, RZ, P2 ;  /* 0x000000ff080e7207 */ /* 0x000fe20001000000 */
[----:B------:R-:W-:Y:S01]  /*0350*/  IMAD.MOV.U32 R18, RZ, RZ, 0x0 ;  /* 0x00000000ff127424 */ /* 0x000fe200078e00ff */
[----:B------:R-:W0:Y:S01]  /*0360*/  FLO.U32 R4, R15 ;  /* 0x0000000f00047300 */ /* 0x000e2200000e0000 */
[----:B------:R-:W-:Y:S01]  /*0370*/  IMAD.MOV.U32 R19, RZ, RZ, -0x80000000 ;  /* 0x80000000ff137424 */ /* 0x000fe200078e00ff */
[----:B0-----:R-:W-:-:S04]  /*0380*/  IADD3 R4, PT, PT, -R4, 0x1f, RZ ;  /* 0x0000001f04047810 */ /* 0x001fc80007ffe1ff */
[----:B------:R-:W-:Y:S02]  /*0390*/  SHF.L.W.U32.HI R3, R14, R4, R15 ;  /* 0x000000040e037219 */ /* 0x000fe40000010e0f */
[----:B------:R-:W-:Y:S02]  /*03a0*/  LOP3.LUT R25, R4, 0x1f, RZ, 0xc0, !PT ;  /* 0x0000001f04197812 */ /* 0x000fe400078ec0ff */
[----:B------:R-:W-:-:S04]  /*03b0*/  PRMT R0, R3, R0, 0x3f ;  /* 0x0000003f03007416 */ /* 0x000fc80000000000 */
[C---:B------:R-:W-:Y:S02]  /*03c0*/  FSETP.GEU.AND P1, PT, |R0|.reuse, 1.175494350822287508e-38, PT ;  /* 0x008000000000780b */ /* 0x040fe40003f2e200 */
[----:B------:R-:W-:Y:S02]  /*03d0*/  FSETP.GT.AND P0, PT, |R0|, 8.50705917302346158658e+37, PT ;  /* 0x7e8000000000780b */ /* 0x000fe40003f04200 */
[----:B------:R-:W-:-:S04]  /*03e0*/  FSEL R2, R2, 1, !P1 ;  /* 0x3f80000002027808 */ /* 0x000fc80004800000 */
[----:B------:R-:W-:-:S05]  /*03f0*/  FSEL R15, R2, 0.25, !P0 ;  /* 0x3e800000020f7808 */ /* 0x000fca0004000000 */
[----:B------:R-:W-:-:S06]  /*0400*/  FMUL R0, R0, R15 ;  /* 0x0000000f00007220 */ /* 0x000fcc0000400000 */
[----:B------:R-:W0:Y:S02]  /*0410*/  MUFU.RCP R0, R0 ;  /* 0x0000000000007308 */ /* 0x000e240000001000 */
[----:B0-----:R-:W-:Y:S01]  /*0420*/  FMUL R23, R15, R0 ;  /* 0x000000000f177220 */ /* 0x001fe20000400000 */
[----:B------:R-:W-:Y:S01]  /*0430*/  SHF.L.U32 R15, R14, R25, RZ ;  /* 0x000000190e0f7219 */ /* 0x000fe200000006ff */
[----:B------:R-:W-:-:S03]  /*0440*/  IMAD.MOV.U32 R14, RZ, RZ, RZ ;  /* 0x000000ffff0e7224 */ /* 0x000fc600078e00ff */
[----:B------:R-:W-:-:S05]  /*0450*/  LEA R23, R23, 0xfffffe00, 0x9 ;  /* 0xfffffe0017177811 */ /* 0x000fca00078e48ff */
[----:B------:R-:W-:-:S04]  /*0460*/  IMAD.HI.U32 R16, P0, R23, R15, R14 ;  /* 0x0000000f17107227 */ /* 0x000fc8000780000e */
[----:B------:R-:W-:Y:S02]  /*0470*/  IMAD.X R17, RZ, RZ, RZ, P0 ;  /* 0x000000ffff117224 */ /* 0x000fe400000e06ff */
[----:B------:R-:W-:-:S03]  /*0480*/  IMAD.WIDE.U32 R16, R3, R23, R16 ;  /* 0x0000001703107225 */ /* 0x000fc600078e0010 */
[----:B------:R-:W-:Y:S01]  /*0490*/  IADD3 R27, P1, PT, RZ, -R16, RZ ;  /* 0x80000010ff1b7210 */ /* 0x000fe20007f3e0ff */
[----:B------:R-:W-:-:S04]  /*04a0*/  IMAD.MOV R16, RZ, RZ, -R3 ;  /* 0x000000ffff107224 */ /* 0x000fc800078e0a03 */
[----:B------:R-:W-:-:S04]  /*04b0*/  IMAD.HI.U32 R18, P0, R23, R27, R18 ;  /* 0x0000001b17127227 */ /* 0x000fc80007800012 */
[----:B------:R-:W-:Y:S01]  /*04c0*/  IMAD.X R17, R16, 0x1, ~R17, P1 ;  /* 0x0000000110117824 */ /* 0x000fe200008e0e11 */
[----:B------:R-:W-:Y:S02]  /*04d0*/  SEL R19, RZ, 0x1, !P0 ;  /* 0x00000001ff137807 */ /* 0x000fe40004000000 */
[----:B------:R-:W-:Y:S02]  /*04e0*/  ISETP.GT.U32.AND P0, PT, R27, -0x1, PT ;  /* 0xffffffff1b00780c */ /* 0x000fe40003f04070 */
[----:B------:R-:W-:Y:S01]  /*04f0*/  SHF.R.U32.HI R0, RZ, 0x1f, R17 ;  /* 0x0000001fff007819 */ /* 0x000fe20000011611 */
[----:B------:R-:W-:Y:S01]  /*0500*/  IMAD.WIDE.U32 R18, R23, R17, R18 ;  /* 0x0000001117127225 */ /* 0x000fe200078e0012 */
[----:B------:R-:W-:Y:S02]  /*0510*/  ISETP.GT.AND.EX P0, PT, R17, -0x1, PT, P0 ;  /* 0xffffffff1100780c */ /* 0x000fe40003f04300 */
[----:B------:R-:W-:Y:S02]  /*0520*/  LOP3.LUT R0, R0, 0x1, RZ, 0x3c, !PT ;  /* 0x0000000100007812 */ /* 0x000fe400078e3cff */
[----:B------:R-:W-:-:S02]  /*0530*/  IADD3 RZ, P1, PT, R18, R27, RZ ;  /* 0x0000001b12ff7210 */ /* 0x000fc40007f3e0ff */
[----:B------:R-:W-:Y:S02]  /*0540*/  SEL R23, R23, RZ, P0 ;  /* 0x000000ff17177207 */ /* 0x000fe40000000000 */
[----:B------:R-:W-:-:S04]  /*0550*/  IADD3.X R18, P1, PT, R19, R17, RZ, P1, !PT ;  /* 0x0000001113127210 */ /* 0x000fc80000f3e4ff */
[----:B------:R-:W-:Y:S01]  /*0560*/  IADD3 R18, P0, PT, R23, R18, RZ ;  /* 0x0000001217127210 */ /* 0x000fe20007f1e0ff */
[----:B------:R-:W-:Y:S01]  /*0570*/  IMAD.MOV.U32 R23, RZ, RZ, RZ ;  /* 0x000000ffff177224 */ /* 0x000fe200078e00ff */
[----:B------:R-:W-:-:S05]  /*0580*/  SEL R17, RZ, 0x1, !P1 ;  /* 0x00000001ff117807 */ /* 0x000fca0004800000 */
[----:B------:R-:W-:Y:S02]  /*0590*/  IMAD.X R0, R0, 0x1, R17, P0 ;  /* 0x0000000100007824 */ /* 0x000fe400000e0611 */
[----:B------:R-:W0:Y:S03]  /*05a0*/  LDC.64 R16, c[0x0][0x380] ;  /* 0x0000e000ff107b82 */ /* 0x000e260000000a00 */
[----:B------:R-:W-:-:S04]  /*05b0*/  ISETP.NE.AND P0, PT, R0, 0x2, PT ;  /* 0x000000020000780c */ /* 0x000fc80003f05270 */
[----:B------:R-:W-:Y:S02]  /*05c0*/  SEL R2, R18, 0xffffffff, P0 ;  /* 0xffffffff12027807 */ /* 0x000fe40000000000 */
[----:B------:R-:W1:Y:S02]  /*05d0*/  LDC.64 R18, c[0x0][0x388] ;  /* 0x0000e200ff127b82 */ /* 0x000e640000000a00 */
[C---:B------:R-:W-:Y:S01]  /*05e0*/  VIMNMX.U32 R20, PT, PT, R2.reuse, -0x2, PT ;  /* 0xfffffffe02147848 */ /* 0x040fe20003fe0000 */
[----:B------:R-:W-:-:S04]  /*05f0*/  IMAD.HI.U32 R22, R2, R15, RZ ;  /* 0x0000000f02167227 */ /* 0x000fc800078e00ff */
[----:B------:R-:W-:-:S03]  /*0600*/  IMAD.WIDE.U32 R22, R3, R2, R22 ;  /* 0x0000000203167225 */ /* 0x000fc600078e0016 */
[----:B------:R-:W-:Y:S01]  /*0610*/  IADD3 RZ, P0, PT, R15, R22, RZ ;  /* 0x000000160fff7210 */ /* 0x000fe20007f1e0ff */
[----:B------:R-:W-:Y:S01]  /*0620*/  VIADD R22, R4, 0x60 ;  /* 0x0000006004167836 */ /* 0x000fe20000000000 */
[----:B0-----:R-:W-:Y:S01]  /*0630*/  SHF.L.U32 R0, R16, R25, RZ ;  /* 0x0000001910007219 */ /* 0x001fe200000006ff */
[----:B------:R-:W-:Y:S01]  /*0640*/  @P2 VIADD R22, R4, 0x40 ;  /* 0x0000004004162836 */ /* 0x000fe20000000000 */
[----:B------:R-:W-:Y:S02]  /*0650*/  IADD3.X RZ, P0, PT, R3, R23, RZ, P0, !PT ;  /* 0x0000001703ff7210 */ /* 0x000fe4000071e4ff */
[-C--:B-1----:R-:W-:Y:S02]  /*0660*/  SHF.L.W.U32.HI R25, R18, R4.reuse, R19 ;  /* 0x0000000412197219 */ /* 0x082fe40000010e13 */
[-C--:B------:R-:W-:Y:S01]  /*0670*/  SHF.L.W.U32.HI R27, R19, R4.reuse, RZ ;  /* 0x00000004131b7219 */ /* 0x080fe20000010eff */
[----:B------:R-:W-:Y:S01]  /*0680*/  IMAD.MOV.U32 R19, RZ, RZ, RZ ;  /* 0x000000ffff137224 */ /* 0x000fe200078e00ff */
[----:B------:R-:W-:-:S07]  /*0690*/  SHF.L.W.U32.HI R23, R17, R4, R18 ;  /* 0x0000000411177219 */ /* 0x000fce0000010e12 */
[----:B------:R-:W-:Y:S01]  /*06a0*/  @!P0 VIADD R2, R20, 0x1 ;  /* 0x0000000114028836 */ /* 0x000fe20000000000 */
[----:B------:R-:W-:-:S07]  /*06b0*/  SHF.L.W.U32.HI R20, R16, R4, R17 ;  /* 0x0000000410147219 */ /* 0x000fce0000010e11 */
.L_x_4:
[----:B------:R-:W-:Y:S01]  /*06c0*/  IADD3 RZ, P0, PT, -R15, R23, RZ ;  /* 0x000000170fff7210 */ /* 0x000fe20007f1e1ff */
[----:B------:R-:W-:Y:S01]  /*06d0*/  IMAD.MOV.U32 R16, RZ, RZ, RZ ;  /* 0x000000ffff107224 */ /* 0x000fe200078e00ff */
[----:B------:R-:W-:Y:S01]  /*06e0*/  UMOV UR4, URZ ;  /* 0x000000ff00047c82 */ /* 0x000fe20008000000 */
[----:B------:R-:W-:Y:S01]  /*06f0*/  VIADD R19, R19, 0x20 ;  /* 0x0000002013137836 */ /* 0x000fe20000000000 */
[----:B------:R-:W-:-:S04]  /*0700*/  IADD3.X RZ, P0, PT, ~R3, R25, RZ, P0, !PT ;  /* 0x0000001903ff7210 */ /* 0x000fc8000071e5ff */
[----:B------:R-:W-:-:S03]  /*0710*/  IADD3.X R17, PT, PT, R27, 0x1, RZ, P0, !PT ;  /* 0x000000011b117810 */ /* 0x000fc600007fe4ff */
[----:B------:R-:W-:-:S05]  /*0720*/  IMAD.HI.U32 R16, R27, R2, R16 ;  /* 0x000000021b107227 */ /* 0x000fca00078e0010 */
[----:B------:R-:W-:-:S04]  /*0730*/  ISETP.GE.U32.AND P0, PT, R16, R27, PT ;  /* 0x0000001b1000720c */ /* 0x000fc80003f06070 */
[----:B------:R-:W-:-:S05]  /*0740*/  SEL R29, R16, 0xffffffff, P0 ;  /* 0xffffffff101d7807 */ /* 0x000fca0000000000 */
[----:B------:R-:W-:-:S04]  /*0750*/  IMAD.WIDE.U32 R16, R29, R15, RZ ;  /* 0x0000000f1d107225 */ /* 0x000fc800078e00ff */
[----:B------:R-:W-:Y:S02]  /*0760*/  IMAD.MOV.U32 R16, RZ, RZ, R17 ;  /* 0x000000ffff107224 */ /* 0x000fe400078e0011 */
[-C--:B------:R-:W-:Y:S02]  /*0770*/  IMAD R18, R15, R29.reuse, RZ ;  /* 0x0000001d0f127224 */ /* 0x080fe400078e02ff */
[----:B------:R-:W-:Y:S02]  /*0780*/  IMAD.MOV.U32 R17, RZ, RZ, RZ ;  /* 0x000000ffff117224 */ /* 0x000fe400078e00ff */
[----:B------:R-:W-:Y:S01]  /*0790*/  IMAD.WIDE.U32 R16, R3, R29, R16 ;  /* 0x0000001d03107225 */ /* 0x000fe200078e0010 */
[----:B------:R-:W-:-:S04]  /*07a0*/  IADD3 R29, P0, PT, -R18, R23, RZ ;  /* 0x00000017121d7210 */ /* 0x000fc80007f1e1ff */
[----:B------:R-:W-:-:S04]  /*07b0*/  IADD3.X R16, P0, PT, R25, ~R16, RZ, P0, !PT ;  /* 0x8000001019107210 */ /* 0x000fc8000071e4ff */
[----:B------:R-:W-:-:S13]  /*07c0*/  IADD3.X R17, P0, PT, R27, ~R17, RZ, P0, !PT ;  /* 0x800000111b117210 */ /* 0x000fda000071e4ff */
[----:B------:R-:W-:-:S04]  /*07d0*/  @!P0 IADD3 R29, P1, PT, R15, R29, RZ ;  /* 0x0000001d0f1d8210 */ /* 0x000fc80007f3e0ff */
[----:B------:R-:W-:-:S04]  /*07e0*/  @!P0 IADD3.X R16, P1, PT, R3, R16, RZ, P1, !PT ;  /* 0x0000001003108210 */ /* 0x000fc80000f3e4ff */
[----:B------:R-:W-:Y:S02]  /*07f0*/  @!P0 IADD3.X R17, P2, PT, RZ, R17, RZ, P1, !PT ;  /* 0x00000011ff118210 */ /* 0x000fe40000f5e4ff */
[----:B------:R-:W-:Y:S02]  /*0800*/  PLOP3.LUT P1, PT, PT, PT, PT, 0x8, 0x80 ;  /* 0x000000000080781c */ /* 0x000fe40003f2e170 */
[----:B------:R-:W-:Y:S02]  /*0810*/  @!P0 PLOP3.LUT P1, PT, P2, PT, PT, 0x8, 0x80 ;  /* 0x000000000080881c */ /* 0x000fe4000172e170 */
[----:B------:R-:W-:-:S04]  /*0820*/  IADD3 RZ, P0, PT, R0, -UR4, RZ ;  /* 0x8000000400ff7c10 */ /* 0x000fc8000ff1e0ff */
[----:B------:R-:W-:Y:S01]  /*0830*/  IADD3.X R23, P0, PT, R20, -0x1, RZ, P0, !PT ;  /* 0xffffffff14177810 */ /* 0x000fe2000071e4ff */
[----:B------:R-:W-:-:S06]  /*0840*/  IMAD.MOV.U32 R20, RZ, RZ, R0 ;  /* 0x000000ffff147224 */ /* 0x000fcc00078e0000 */
[----:B------:R-:W-:-:S04]  /*0850*/  @P1 IADD3 R29, P2, PT, R15, R29, RZ ;  /* 0x0000001d0f1d1210 */ /* 0x000fc80007f5e0ff */
[----:B------:R-:W-:Y:S02]  /*0860*/  @P1 IADD3.X R16, P2, PT, R3, R16, RZ, P2, !PT ;  /* 0x0000001003101210 */ /* 0x000fe4000175e4ff */
[----:B------:R-:W-:-:S03]  /*0870*/  IADD3.X R25, P0, PT, R29, -0x1, RZ, P0, !PT ;  /* 0xffffffff1d197810 */ /* 0x000fc6000071e4ff */
[----:B------:R-:W-:Y:S01]  /*0880*/  @P1 IMAD.X R17, RZ, RZ, R17, P2 ;  /* 0x000000ffff111224 */ /* 0x000fe200010e0611 */
[----:B------:R-:W-:Y:S02]  /*0890*/  IADD3.X R27, P0, PT, R16, -0x1, RZ, P0, !PT ;  /* 0xffffffff101b7810 */ /* 0x000fe4000071e4ff */
[----:B------:R-:W-:Y:S02]  /*08a0*/  ISETP.GT.U32.AND P2, PT, R19, R22, PT ;  /* 0x000000161300720c */ /* 0x000fe40003f44070 */
[----:B------:R-:W-:-:S13]  /*08b0*/  IADD3.X RZ, P0, PT, R17, -0x1, RZ, P0, !PT ;  /* 0xffffffff11ff7810 */ /* 0x000fda000071e4ff */
[----:B------:R-:W-:Y:S01]  /*08c0*/  @!P0 IADD3 RZ, P1, PT, RZ, R0, RZ ;  /* 0x00000000ffff8210 */ /* 0x000fe20007f3e0ff */
[----:B------:R-:W-:-:S03]  /*08d0*/  IMAD.MOV.U32 R0, RZ, RZ, RZ ;  /* 0x000000ffff007224 */ /* 0x000fc600078e00ff */
[----:B------:R-:W-:-:S04]  /*08e0*/  @!P0 IADD3.X R23, P1, PT, RZ, R23, RZ, P1, !PT ;  /* 0x00000017ff178210 */ /* 0x000fc80000f3e4ff */
[----:B------:R-:W-:-:S05]  /*08f0*/  @!P0 IADD3.X R25, P1, PT, R15, R25, RZ, P1, !PT ;  /* 0x000000190f198210 */ /* 0x000fca0000f3e4ff */
[----:B------:R-:W-:Y:S01]  /*0900*/  @!P0 IMAD.X R27, R3, 0x1, R27, P1 ;  /* 0x00000001031b8824 */ /* 0x000fe200008e061b */
[----:B------:R-:W-:Y:S07]  /*0910*/  @!P2 BRA `(.L_x_4) ;  /* 0xfffffffc0068a947 */ /* 0x000fee000383ffff */
[----:B------:R-:W-:Y:S05]  /*0920*/  BSYNC.RECONVERGENT B2 ;  /* 0x0000000000027941 */ /* 0x000fea0003800200 */
.L_x_3:
[-C--:B------:R-:W-:Y:S02]  /*0930*/  SHF.R.W.U32 R0, R20, R4.reuse, R23 ;  /* 0x0000000414007219 */ /* 0x080fe40000001e17 */
[----:B------:R-:W-:Y:S02]  /*0940*/  R2P PR, R22, 0x60 ;  /* 0x0000006016007804 */ /* 0x000fe40000000000 */
[-C--:B------:R-:W-:Y:S02]  /*0950*/  SHF.R.W.U32 R2, R25, R4.reuse, R27 ;  /* 0x0000000419027219 */ /* 0x080fe40000001e1b */
[-C--:B------:R-:W-:Y:S02]  /*0960*/  SHF.R.W.U32 R23, R23, R4.reuse, R25 ;  /* 0x0000000417177219 */ /* 0x080fe40000001e19 */
[----:B------:R-:W-:Y:S02]  /*0970*/  SHF.R.W.U32 R27, R27, R4, RZ ;  /* 0x000000041b1b7219 */ /* 0x000fe40000001eff */
[----:B------:R-:W-:-:S02]  /*0980*/  SEL R0, R0, R23, !P5 ;  /* 0x0000001700007207 */ /* 0x000fc40006800000 */
[----:B------:R-:W-:Y:S02]  /*0990*/  SEL R3, R2, R27, !P5 ;  /* 0x0000001b02037207 */ /* 0x000fe40006800000 */
[----:B------:R-:W-:Y:S02]  /*09a0*/  SEL R2, R23, R2, !P5 ;  /* 0x0000000217027207 */ /* 0x000fe40006800000 */
[----:B------:R-:W-:Y:S02]  /*09b0*/  SEL R27, R27, RZ, !P5 ;  /* 0x000000ff1b1b7207 */ /* 0x000fe40006800000 */
[----:B------:R-:W-:Y:S02]  /*09c0*/  ISETP.NE.AND P0, PT, R22, 0x80, PT ;  /* 0x000000801600780c */ /* 0x000fe40003f05270 */
[----:B------:R-:W-:Y:S02]  /*09d0*/  SEL R4, R3, RZ, !P6 ;  /* 0x000000ff03047207 */ /* 0x000fe40007000000 */
[----:B------:R-:W-:-:S02]  /*09e0*/  SEL R0, R0, R3, !P6 ;  /* 0x0000000300007207 */ /* 0x000fc40007000000 */
[----:B------:R-:W-:Y:S02]  /*09f0*/  SEL R2, R2, R27, !P6 ;  /* 0x0000001b02027207 */ /* 0x000fe40007000000 */
[----:B------:R-:W-:Y:S02]  /*0a00*/  SEL R27, R27, RZ, !P6 ;  /* 0x000000ff1b1b7207 */ /* 0x000fe40007000000 */
[----:B------:R-:W-:Y:S02]  /*0a10*/  SEL R4, R4, 0xffffffff, P0 ;  /* 0xffffffff04047807 */ /* 0x000fe40000000000 */
[----:B------:R-:W-:Y:S02]  /*0a20*/  SEL R3, R0, 0xffffffff, P0 ;  /* 0xffffffff00037807 */ /* 0x000fe40000000000 */
[----:B------:R-:W-:Y:S02]  /*0a30*/  SEL R27, R27, 0xffffffff, P0 ;  /* 0xffffffff1b1b7807 */ /* 0x000fe40000000000 */
[----:B------:R-:W-:-:S02]  /*0a40*/  SEL R2, R2, 0xffffffff, P0 ;  /* 0xffffffff02027807 */ /* 0x000fc40000000000 */
[----:B------:R-:W-:-:S04]  /*0a50*/  LOP3.LUT R3, R4, R3, RZ, 0xfc, !PT ;  /* 0x0000000304037212 */ /* 0x000fc800078efcff */
[----:B------:R-:W-:-:S13]  /*0a60*/  LOP3.LUT P0, RZ, R3, R27, R2, 0xfe, !PT ;  /* 0x0000001b03ff7212 */ /* 0x000fda000780fe02 */
[----:B------:R-:W-:Y:S05]  /*0a70*/  @!P0 BRA `(.L_x_5) ;  /* 0x0000000000688947 */ /* 0x000fea0003800000 */
.L_x_2:
[----:B------:R-:W-:Y:S05]  /*0a80*/  BSYNC.RECONVERGENT B1 ;  /* 0x0000000000017941 */ /* 0x000fea0003800200 */
.L_x_1:
[C---:B------:R-:W-:Y:S02]  /*0a90*/  IMAD R4, R5.reuse, 0x5, RZ ;  /* 0x0000000505047824 */ /* 0x040fe400078e02ff */
[----:B------:R-:W-:-:S03]  /*0aa0*/  VIADD R5, R5, 0x1 ;  /* 0x0000000105057836 */ /* 0x000fc60000000000 */
[----:B------:R-:W-:Y:S02]  /*0ab0*/  LOP3.LUT R2, R4, 0x1f, RZ, 0xc0, !PT ;  /* 0x0000001f04027812 */ /* 0x000fe400078ec0ff */
[----:B------:R-:W-:Y:S02]  /*0ac0*/  SHF.R.U32.HI R0, RZ, 0x5, R4 ;  /* 0x00000005ff007819 */ /* 0x000fe40000011604 */
[----:B------:R-:W-:Y:S02]  /*0ad0*/  ISETP.GT.U32.AND P0, PT, R2, 0x1b, PT ;  /* 0x0000001b0200780c */ /* 0x000fe40003f04070 */
[----:B------:R-:W-:Y:S01]  /*0ae0*/  ISETP.NE.AND P1, PT, R5, 0x16800, PT ;  /* 0x000168000500780c */ /* 0x000fe20003f25270 */
[----:B------:R-:W-:-:S04]  /*0af0*/  IMAD.SHL.U32 R0, R0, 0x4, RZ ;  /* 0x0000000400007824 */ /* 0x000fc800078e00ff */
[----:B------:R-:W0:Y:S08]  /*0b00*/  LDC R15, c[0x3][R0] ;  /* 0x00c00000000f7b82 */ /* 0x000e300000000800 */
[----:B------:R-:W1:Y:S01]  /*0b10*/  @P0 LDC R3, c[0x3][R0+0x4] ;  /* 0x00c0010000030b82 */ /* 0x000e620000000800 */
[----:B0-----:R-:W-:Y:S02]  /*0b20*/  @!P0 SHF.R.U32.HI R2, RZ, R2, R15 ;  /* 0x00000002ff028219 */ /* 0x001fe4000001160f */
[----:B-1----:R-:W-:-:S04]  /*0b30*/  @P0 SHF.R.W.U32 R2, R15, R4, R3 ;  /* 0x000000040f020219 */ /* 0x002fc80000001e03 */
[----:B------:R-:W-:-:S04]  /*0b40*/  LOP3.LUT R3, R2, 0x1f, RZ, 0xc0, !PT ;  /* 0x0000001f02037812 */ /* 0x000fc800078ec0ff */
[----:B------:R-:W-:-:S04]  /*0b50*/  IADD3 R8, P0, PT, R3, R8, RZ ;  /* 0x0000000803087210 */ /* 0x000fc80007f1e0ff */
[----:B------:R-:W-:-:S04]  /*0b60*/  IADD3.X R9, P0, PT, RZ, R9, RZ, P0, !PT ;  /* 0x00000009ff097210 */ /* 0x000fc8000071e4ff */
[----:B------:R-:W-:-:S05]  /*0b70*/  IADD3.X R6, P0, PT, RZ, R6, RZ, P0, !PT ;  /* 0x00000006ff067210 */ /* 0x000fca000071e4ff */
[----:B------:R-:W-:Y:S01]  /*0b80*/  IMAD.X R7, RZ, RZ, R7, P0 ;  /* 0x000000ffff077224 */ /* 0x000fe200000e0607 */
[----:B------:R-:W-:Y:S07]  /*0b90*/  @P1 BRA `(.L_x_6) ;  /* 0xfffffff400881947 */ /* 0x000fee000383ffff */
[----:B------:R-:W-:Y:S05]  /*0ba0*/  BSYNC.RECONVERGENT B0 ;  /* 0x0000000000007941 */ /* 0x000fea0003800200 */
.L_x_0:
[----:B------:R-:W0:Y:S01]  /*0bb0*/  LDCU.64 UR4, c[0x0][0x3a0] ;  /* 0x00007400ff0477ac */ /* 0x000e220008000a00 */
[----:B------:R-:W-:-:S05]  /*0bc0*/  IADD3 R21, P0, PT, R21, R12, RZ ;  /* 0x0000000c15157210 */ /* 0x000fca0007f1e0ff */
[----:B------:R-:W-:Y:S01]  /*0bd0*/  IMAD.X R11, R11, 0x1, R10, P0 ;  /* 0x000000010b0b7824 */ /* 0x000fe200000e060a */
[----:B0-----:R-:W-:-:S04]  /*0be0*/  ISETP.GE.U32.AND P0, PT, R21, UR4, PT ;  /* 0x0000000415007c0c */ /* 0x001fc8000bf06070 */
[----:B------:R-:W-:-:S13]  /*0bf0*/  ISETP.GE.U32.AND.EX P0, PT, R11, UR5, PT, P0 ;  /* 0x000000050b007c0c */ /* 0x000fda000bf06100 */
[----:B------:R-:W-:Y:S05]  /*0c00*/  @!P0 BRA `(.L_x_7) ;  /* 0xfffffff400448947 */ /* 0x000fea000383ffff */
[----:B------:R-:W-:Y:S05]  /*0c10*/  EXIT ;  /* 0x000000000000794d */ /* 0x000fea0003800000 */
.L_x_5:
[----:B------:R-:W0:Y:S01]  /*0c20*/  S2R R5, SR_LANEID ;  /* 0x0000000000057919 */ /* 0x000e220000000000 */
[----:B------:R-:W-:Y:S01]  /*0c30*/  VOTEU.ANY UR4, UPT, PT ;  /* 0x0000000000047886 */ /* 0x000fe200038e0100 */
[----:B------:R-:W1:Y:S01]  /*0c40*/  LDC.64 R2, c[0x0][0x3a8] ;  /* 0x0000ea00ff027b82 */ /* 0x000e620000000a00 */
[----:B------:R-:W0:Y:S08]  /*0c50*/  FLO.U32 R0, UR4 ;  /* 0x0000000400007d00 */ /* 0x000e3000080e0000 */
[----:B------:R-:W1:Y:S01]  /*0c60*/  POPC R7, UR4 ;  /* 0x0000000400077d09 */ /* 0x000e620008000000 */
[----:B0-----:R-:W-:-:S13]  /*0c70*/  ISETP.EQ.U32.AND P0, PT, R0, R5, PT ;  /* 0x000000050000720c */ /* 0x001fda0003f02070 */
[----:B-1----:R-:W2:Y:S01]  /*0c80*/  @P0 ATOMG.E.ADD.STRONG.GPU PT, R3, desc[UR6][R2.64], R7 ;  /* 0x80000007020309a8 */ /* 0x002ea200081ef106 */
[----:B------:R-:W0:Y:S02]  /*0c90*/  S2R R4, SR_LTMASK ;  /* 0x0000000000047919 */ /* 0x000e240000003900 */
[----:B0-----:R-:W-:Y:S01]  /*0ca0*/  LOP3.LUT R4, R4, UR4, RZ, 0xc0, !PT ;  /* 0x0000000404047c12 */ /* 0x001fe2000f8ec0ff */
[----:B------:R-:W0:Y:S05]  /*0cb0*/  LDCU UR4, c[0x0][0x3b8] ;  /* 0x00007700ff0477ac */ /* 0x000e2a0008000800 */
[----:B------:R-:W1:Y:S01]  /*0cc0*/  POPC R4, R4 ;  /* 0x0000000400047309 */ /* 0x000e620000000000 */
[----:B--2---:R-:W1:Y:S02]  /*0cd0*/  SHFL.IDX PT, R5, R3, R0, 0x1f ;  /* 0x00001f0003057589 */ /* 0x004e6400000e0000 */
[----:B-1----:R-:W-:-:S05]  /*0ce0*/  IMAD.IADD R5, R5, 0x1, R4 ;  /* 0x0000000105057824 */ /* 0x002fca00078e0204 */
[----:B0-----:R-:W-:-:S13]  /*0cf0*/  ISETP.GE.U32.AND P0, PT, R5, UR4, PT ;  /* 0x0000000405007c0c */ /* 0x001fda000bf06070 */
[----:B------:R-:W-:Y:S05]  /*0d00*/  @P0 EXIT ;  /* 0x000000000000094d */ /* 0x000fea0003800000 */
[----:B------:R-:W0:Y:S02]  /*0d10*/  LDC.64 R2, c[0x0][0x3b0] ;  /* 0x0000ec00ff027b82 */ /* 0x000e240000000a00 */
[----:B0-----:R-:W-:-:S05]  /*0d20*/  IMAD.WIDE.U32 R2, R5, 0x8, R2 ;  /* 0x0000000805027825 */ /* 0x001fca00078e0002 */
[----:B------:R-:W-:Y:S01]  /*0d30*/  STG.E.64 desc[UR6][R2.64], R8 ;  /* 0x0000000802007986 */ /* 0x000fe2000c101b06 */
[----:B------:R-:W-:Y:S05]  /*0d40*/  EXIT ;  /* 0x000000000000794d */ /* 0x000fea0003800000 */
.L_x_8:
[----:B------:R-:W-:-:S00]  /*0d50*/  BRA `(.L_x_8) ;  /* 0xfffffffc00fc7947 */ /* 0x000fc0000383ffff */
[----:B------:R-:W-:-:S00]  /*0d60*/  NOP ;  /* 0x0000000000007918 */ /* 0x000fc00000000000 */
        /* <DEDUP_REMOVED lines=9> */
.L_x_9:


//--------------------- .nv.shared.reserved.0     --------------------------
	.section	.nv.shared.reserved.0,"aw",@nobits
	.weak		__nv_reservedSMEM_offset_0_alias
	.size		__nv_reservedSMEM_offset_0_alias, 0, 64
	.other		__nv_reservedSMEM_offset_0_alias,@"STO_CUDA_RESERVED_SHARED STV_DEFAULT"
__nv_reservedSMEM_offset_0_alias:
	.zero		0
	.zero		64


//--------------------- .nv.constant0._Z15factorize_chunkommmPjPmj --------------------------
	.section	.nv.constant0._Z15factorize_chunkommmPjPmj,"a",@progbits
	.sectionflags	@""
	.align	4
.nv.constant0._Z15factorize_chunkommmPjPmj:
	.zero		956


//--------------------- SYMBOLS --------------------------

	.type		.nv.reservedSmem.offset0,@object
	.size		.nv.reservedSmem.offset0,0x4
